	.headerflags	@"EF_CUDA_TEXMODE_UNIFIED EF_CUDA_64BIT_ADDRESS EF_CUDA_SM86 EF_CUDA_VIRTUAL_SM(EF_CUDA_SM86)"
	.elftype	@"ET_EXEC"


//--------------------- .nv.info                  --------------------------
	.section	.nv.info,"",@"SHT_CUDA_INFO"
	.align	4


	//----- nvinfo : EIATTR_REGCOUNT
	.align		4
        /*0000*/ 	.byte	0x04, 0x2f
        /*0002*/ 	.short	(.L_1 - .L_0)
	.align		4
.L_0:
        /*0004*/ 	.word	index@(triton_per_fused__to_copy_add_mean_pow_3)
        /*0008*/ 	.word	0x00000013


	//----- nvinfo : EIATTR_MIN_STACK_SIZE
	.align		4
.L_1:
        /*000c*/ 	.byte	0x04, 0x12
        /*000e*/ 	.short	(.L_3 - .L_2)
	.align		4
.L_2:
        /*0010*/ 	.word	index@(triton_per_fused__to_copy_add_mean_pow_3)
        /*0014*/ 	.word	0x00000000


	//----- nvinfo : EIATTR_FRAME_SIZE
	.align		4
.L_3:
        /*0018*/ 	.byte	0x04, 0x11
        /*001a*/ 	.short	(.L_5 - .L_4)
	.align		4
.L_4:
        /*001c*/ 	.word	index@(triton_per_fused__to_copy_add_mean_pow_3)
        /*0020*/ 	.word	0x00000000


	//----- nvinfo : EIATTR_MIN_STACK_SIZE
	.align		4
.L_5:
        /*0024*/ 	.byte	0x04, 0x12
        /*0026*/ 	.short	(.L_7 - .L_6)
	.align		4
.L_6:
        /*0028*/ 	.word	index@(triton_per_fused__to_copy_add_mean_pow_3)
        /*002c*/ 	.word	0x00000000
.L_7:


//--------------------- .nv.info.triton_per_fused__to_copy_add_mean_pow_3 --------------------------
	.section	.nv.info.triton_per_fused__to_copy_add_mean_pow_3,"",@"SHT_CUDA_INFO"
	.sectionflags	@""
	.align	4


	//----- nvinfo : EIATTR_CUDA_API_VERSION
	.align		4
        /*0000*/ 	.byte	0x04, 0x37
        /*0002*/ 	.short	(.L_9 - .L_8)
.L_8:
        /*0004*/ 	.word	0x0000007c


	//----- nvinfo : EIATTR_SW2861232_WAR
	.align		4
.L_9:
        /*0008*/ 	.byte	0x01, 0x35
	.zero		2


	//----- nvinfo : EIATTR_PARAM_CBANK
	.align		4
        /*000c*/ 	.byte	0x04, 0x0a
        /*000e*/ 	.short	(.L_11 - .L_10)
	.align		4
.L_10:
        /*0010*/ 	.word	index@(.nv.constant0.triton_per_fused__to_copy_add_mean_pow_3)
        /*0014*/ 	.short	0x0160
        /*0016*/ 	.short	0x0048


	//----- nvinfo : EIATTR_CBANK_PARAM_SIZE
	.align		4
.L_11:
        /*0018*/ 	.byte	0x03, 0x19
        /*001a*/ 	.short	0x0048


	//----- nvinfo : EIATTR_KPARAM_INFO
	.align		4
        /*001c*/ 	.byte	0x04, 0x17
        /*001e*/ 	.short	(.L_13 - .L_12)
.L_12:
        /*0020*/ 	.word	0x00000000
        /*0024*/ 	.short	0x0009
        /*0026*/ 	.short	0x0040
        /*0028*/ 	.byte	0x00, 0xf4, 0x21, 0x00


	//----- nvinfo : EIATTR_KPARAM_INFO
	.align		4
.L_13:
        /*002c*/ 	.byte	0x04, 0x17
        /*002e*/ 	.short	(.L_15 - .L_14)
.L_14:
        /*0030*/ 	.word	0x00000000
        /*0034*/ 	.short	0x0008
        /*0036*/ 	.short	0x003c
        /*0038*/ 	.byte	0x00, 0xf0, 0x11, 0x00


	//----- nvinfo : EIATTR_KPARAM_INFO
	.align		4
.L_15:
        /*003c*/ 	.byte	0x04, 0x17
        /*003e*/ 	.short	(.L_17 - .L_16)
.L_16:
        /*0040*/ 	.word	0x00000000
        /*0044*/ 	.short	0x0007
        /*0046*/ 	.short	0x0038
        /*0048*/ 	.byte	0x00, 0xf0, 0x11, 0x00


	//----- nvinfo : EIATTR_KPARAM_INFO
	.align		4
.L_17:
        /*004c*/ 	.byte	0x04, 0x17
        /*004e*/ 	.short	(.L_19 - .L_18)
.L_18:
        /*0050*/ 	.word	0x00000000
        /*0054*/ 	.short	0x0006
        /*0056*/ 	.short	0x0030
        /*0058*/ 	.byte	0x00, 0xf4, 0x21, 0x00


	//----- nvinfo : EIATTR_KPARAM_INFO
	.align		4
.L_19:
        /*005c*/ 	.byte	0x04, 0x17
        /*005e*/ 	.short	(.L_21 - .L_20)
.L_20:
        /*0060*/ 	.word	0x00000000
        /*0064*/ 	.short	0x0005
        /*0066*/ 	.short	0x0028
        /*0068*/ 	.byte	0x00, 0xf4, 0x21, 0x00


	//----- nvinfo : EIATTR_KPARAM_INFO
	.align		4
.L_21:
        /*006c*/ 	.byte	0x04, 0x17
        /*006e*/ 	.short	(.L_23 - .L_22)
.L_22:
        /*0070*/ 	.word	0x00000000
        /*0074*/ 	.short	0x0004
        /*0076*/ 	.short	0x0020
        /*0078*/ 	.byte	0x00, 0xf4, 0x21, 0x00


	//----- nvinfo : EIATTR_KPARAM_INFO
	.align		4
.L_23:
        /*007c*/ 	.byte	0x04, 0x17
        /*007e*/ 	.short	(.L_25 - .L_24)
.L_24:
        /*0080*/ 	.word	0x00000000
        /*0084*/ 	.short	0x0003
        /*0086*/ 	.short	0x0018
        /*0088*/ 	.byte	0x00, 0xf4, 0x21, 0x00


	//----- nvinfo : EIATTR_KPARAM_INFO
	.align		4
.L_25:
        /*008c*/ 	.byte	0x04, 0x17
        /*008e*/ 	.short	(.L_27 - .L_26)
.L_26:
        /*0090*/ 	.word	0x00000000
        /*0094*/ 	.short	0x0002
        /*0096*/ 	.short	0x0010
        /*0098*/ 	.byte	0x00, 0xf4, 0x21, 0x00


	//----- nvinfo : EIATTR_KPARAM_INFO
	.align		4
.L_27:
        /*009c*/ 	.byte	0x04, 0x17
        /*009e*/ 	.short	(.L_29 - .L_28)
.L_28:
        /*00a0*/ 	.word	0x00000000
        /*00a4*/ 	.short	0x0001
        /*00a6*/ 	.short	0x0008
        /*00a8*/ 	.byte	0x00, 0xf4, 0x21, 0x00


	//----- nvinfo : EIATTR_KPARAM_INFO
	.align		4
.L_29:
        /*00ac*/ 	.byte	0x04, 0x17
        /*00ae*/ 	.short	(.L_31 - .L_30)
.L_30:
        /*00b0*/ 	.word	0x00000000
        /*00b4*/ 	.short	0x0000
        /*00b6*/ 	.short	0x0000
        /*00b8*/ 	.byte	0x00, 0xf4, 0x21, 0x00


	//----- nvinfo : EIATTR_MAXREG_COUNT
	.align		4
.L_31:
        /*00bc*/ 	.byte	0x03, 0x1b
        /*00be*/ 	.short	0x00ff


	//----- nvinfo : EIATTR_COOP_GROUP_MASK_REGIDS
	.align		4
        /*00c0*/ 	.byte	0x04, 0x29
        /*00c2*/ 	.short	(.L_33 - .L_32)


	//   ....[0]....
.L_32:
        /*00c4*/ 	.word	0xffffffff


	//   ....[1]....
        /*00c8*/ 	.word	0xffffffff


	//   ....[2]....
        /*00cc*/ 	.word	0xffffffff


	//   ....[3]....
        /*00d0*/ 	.word	0xffffffff


	//   ....[4]....
        /*00d4*/ 	.word	0xffffffff


	//   ....[5]....
        /*00d8*/ 	.word	0xffffffff


	//----- nvinfo : EIATTR_COOP_GROUP_INSTR_OFFSETS
	.align		4
.L_33:
        /*00dc*/ 	.byte	0x04, 0x28
        /*00de*/ 	.short	(.L_35 - .L_34)


	//   ....[0]....
.L_34:
        /*00e0*/ 	.word	0x00000360


	//   ....[1]....
        /*00e4*/ 	.word	0x00000380


	//   ....[2]....
        /*00e8*/ 	.word	0x000003a0


	//   ....[3]....
        /*00ec*/ 	.word	0x000003c0


	//   ....[4]....
        /*00f0*/ 	.word	0x000003f0


	//   ....[5]....
        /*00f4*/ 	.word	0x000004a0


	//----- nvinfo : EIATTR_EXIT_INSTR_OFFSETS
	.align		4
.L_35:
        /*00f8*/ 	.byte	0x04, 0x1c
        /*00fa*/ 	.short	(.L_37 - .L_36)


	//   ....[0]....
.L_36:
        /*00fc*/ 	.word	0x00000520


	//   ....[1]....
        /*0100*/ 	.word	0x00000560


	//----- nvinfo : EIATTR_REQNTID
	.align		4
.L_37:
        /*0104*/ 	.byte	0x04, 0x10
        /*0106*/ 	.short	(.L_39 - .L_38)
.L_38:
        /*0108*/ 	.word	0x00000040
        /*010c*/ 	.word	0x00000001
        /*0110*/ 	.word	0x00000001
.L_39:


//--------------------- .nv.callgraph             --------------------------
	.section	.nv.callgraph,"",@"SHT_CUDA_CALLGRAPH"
	.align	4
	.sectionentsize	8
	.align		4
        /*0000*/ 	.word	0x00000000
	.align		4
        /*0004*/ 	.word	0xffffffff
	.align		4
        /*0008*/ 	.word	0x00000000
	.align		4
        /*000c*/ 	.word	0xfffffffe
	.align		4
        /*0010*/ 	.word	0x00000000
	.align		4
        /*0014*/ 	.word	0xfffffffd
	.align		4
        /*0018*/ 	.word	0x00000000
	.align		4
        /*001c*/ 	.word	0xfffffffc


//--------------------- .nv.rel.action            --------------------------
	.section	.nv.rel.action,"",@"SHT_CUDA_RELOCINFO"
	.align	8
	.sectionentsize	8
        /*0000*/ 	.byte	0x73, 0x00, 0x00, 0x00, 0x00, 0x00, 0x00, 0x00, 0x00, 0x00, 0x00, 0x11, 0x25, 0x00, 0x05, 0x36


//--------------------- .nv.constant0.triton_per_fused__to_copy_add_mean_pow_3 --------------------------
	.section	.nv.constant0.triton_per_fused__to_copy_add_mean_pow_3,"a",@progbits
	.sectionflags	@""
	.align	4
.nv.constant0.triton_per_fused__to_copy_add_mean_pow_3:
	.zero		424


//--------------------- .text.triton_per_fused__to_copy_add_mean_pow_3 --------------------------
	.section	.text.triton_per_fused__to_copy_add_mean_pow_3,"ax",@progbits
	.sectionflags	@"SHF_BARRIERS=1"
	.sectioninfo	@"SHI_REGISTERS=19"
	.align	128
        .global         triton_per_fused__to_copy_add_mean_pow_3
        .type           triton_per_fused__to_copy_add_mean_pow_3,@function
        .size           triton_per_fused__to_copy_add_mean_pow_3,(.L_x_1 - triton_per_fused__to_copy_add_mean_pow_3)
        .other          triton_per_fused__to_copy_add_mean_pow_3,@"STO_CUDA_ENTRY STV_DEFAULT"
triton_per_fused__to_copy_add_mean_pow_3:
.text.triton_per_fused__to_copy_add_mean_pow_3:
[----:B------:R-:W-:Y:S02]  /*0000*/  IMAD.MOV.U32 R1, RZ, RZ, c[0x0][0x28] ;  /* 0x00000a00ff017624 */ /* 0x000fe400078e00ff */
[----:B------:R-:W0:Y:S01]  /*0010*/  S2R R0, SR_CTAID.X ;  /* 0x0000000000007919 */ /* 0x000e220000002500 */
[----:B------:R-:W-:Y:S01]  /*0020*/  IMAD.MOV.U32 R2, RZ, RZ, 0x2 ;  /* 0x00000002ff027424 */ /* 0x000fe200078e00ff */
[----:B------:R-:W-:Y:S01]  /*0030*/  ULDC.64 UR4, c[0x0][0x118] ;  /* 0x0000460000047ab9 */ /* 0x000fe20000000a00 */
[----:B0-----:R-:W-:-:S05]  /*0040*/  IMAD.HI R4, R0, 0x2aaaaaab, RZ ;  /* 0x2aaaaaab00047827 */ /* 0x001fca00078e02ff */
[----:B------:R-:W-:-:S04]  /*0050*/  SHF.R.U32.HI R5, RZ, 0x1f, R4 ;  /* 0x0000001fff057819 */ /* 0x000fc80000011604 */
[----:B------:R-:W-:-:S05]  /*0060*/  LEA.HI.SX32 R13, R4, R5, 0x1e ;  /* 0x00000005040d7211 */ /* 0x000fca00078ff2ff */
[----:B------:R-:W-:-:S05]  /*0070*/  IMAD.WIDE R8, R13, R2, c[0x0][0x168] ;  /* 0x00005a000d087625 */ /* 0x000fca00078e0202 */
[----:B------:R0:W2:Y:S01]  /*0080*/  LDG.E.EL.U16 R15, [R8.64] ;  /* 0x00000004080f7981 */ /* 0x0000a2000c2e1500 */
[----:B------:R-:W-:-:S03]  /*0090*/  IMAD.WIDE R10, R13, R2, c[0x0][0x170] ;  /* 0x00005c000d0a7625 */ /* 0x000fc600078e0202 */
[----:B------:R-:W1:Y:S04]  /*00a0*/  S2R R4, SR_TID.X ;  /* 0x0000000000047919 */ /* 0x000e680000002100 */
[----:B------:R2:W3:Y:S01]  /*00b0*/  LDG.E.EL.U16 R10, [R10.64] ;  /* 0x000000040a0a7981 */ /* 0x0004e2000c2e1500 */
[----:B------:R-:W-:Y:S01]  /*00c0*/  IMAD R6, R13, -0x18, R0 ;  /* 0xffffffe80d067824 */ /* 0x000fe200078e0200 */
[----:B-1----:R-:W-:-:S04]  /*00d0*/  SHF.L.U32 R5, R4, 0x1, RZ ;  /* 0x0000000104057819 */ /* 0x002fc800000006ff */
[----:B------:R-:W-:Y:S01]  /*00e0*/  LOP3.LUT R7, R5, 0x7e, RZ, 0xc0, !PT ;  /* 0x0000007e05077812 */ /* 0x000fe200078ec0ff */
[----:B------:R-:W-:-:S03]  /*00f0*/  IMAD.MOV.U32 R5, RZ, RZ, 0x4 ;  /* 0x00000004ff057424 */ /* 0x000fc600078e00ff */
[----:B------:R-:W-:Y:S01]  /*0100*/  LEA R14, R0, R7, 0x7 ;  /* 0x00000007000e7211 */ /* 0x000fe200078e38ff */
[----:B------:R-:W-:-:S04]  /*0110*/  IMAD R13, R6, 0x80, R7 ;  /* 0x00000080060d7824 */ /* 0x000fc800078e0207 */
[----:B------:R-:W-:-:S04]  /*0120*/  IMAD.WIDE R6, R14, R5, c[0x0][0x160] ;  /* 0x000058000e067625 */ /* 0x000fc800078e0205 */
[CC--:B0-----:R-:W-:Y:S02]  /*0130*/  IMAD.WIDE R8, R13.reuse, R2.reuse, c[0x0][0x178] ;  /* 0x00005e000d087625 */ /* 0x0c1fe400078e0202 */
[----:B------:R-:W4:Y:S02]  /*0140*/  LDG.E.64 R6, [R6.64] ;  /* 0x0000000406067981 */ /* 0x000f24000c1e1b00 */
[----:B------:R-:W-:Y:S02]  /*0150*/  IMAD.WIDE R12, R13, R2, c[0x0][0x180] ;  /* 0x000060000d0c7625 */ /* 0x000fe400078e0202 */
[----:B------:R-:W5:Y:S04]  /*0160*/  LDG.E.EL R8, [R8.64] ;  /* 0x0000000408087981 */ /* 0x000f68000c2e1900 */
[----:B------:R-:W5:Y:S01]  /*0170*/  LDG.E.EL R12, [R12.64] ;  /* 0x000000040c0c7981 */ /* 0x000f62000c2e1900 */
[----:B--2---:R-:W-:-:S04]  /*0180*/  SHF.L.U32 R11, R15, 0x10, RZ ;  /* 0x000000100f0b7819 */ /* 0x004fc800000006ff */
[----:B------:R-:W-:-:S04]  /*0190*/  FSETP.GE.AND P0, PT, R11, RZ, PT ;  /* 0x000000ff0b00720b */ /* 0x000fc80003f06000 */
[----:B------:R-:W-:Y:S02]  /*01a0*/  SEL R15, R15, RZ, !P0 ;  /* 0x000000ff0f0f7207 */ /* 0x000fe40004000000 */
[----:B---3--:R-:W-:-:S03]  /*01b0*/  SHF.L.U32 R11, R10, 0x10, RZ ;  /* 0x000000100a0b7819 */ /* 0x008fc600000006ff */
[----:B------:R-:W-:Y:S01]  /*01c0*/  IMAD.U32 R15, R15, 0x10000, RZ ;  /* 0x000100000f0f7824 */ /* 0x000fe200078e00ff */
[----:B------:R-:W-:-:S03]  /*01d0*/  FSETP.GTU.AND P1, PT, R11, RZ, PT ;  /* 0x000000ff0b00720b */ /* 0x000fc60003f2c000 */
[----:B------:R-:W-:Y:S01]  /*01e0*/  FADD R15, RZ, -R15 ;  /* 0x8000000fff0f7221 */ /* 0x000fe20000000000 */
[----:B------:R-:W-:-:S04]  /*01f0*/  SEL R10, R10, RZ, P1 ;  /* 0x000000ff0a0a7207 */ /* 0x000fc80000800000 */
[----:B------:R-:W-:Y:S01]  /*0200*/  FSETP.NAN.AND P0, PT, R15, R15, PT ;  /* 0x0000000f0f00720b */ /* 0x000fe20003f08000 */
[----:B------:R-:W-:-:S05]  /*0210*/  IMAD.U32 R10, R10, 0x10000, RZ ;  /* 0x000100000a0a7824 */ /* 0x000fca00078e00ff */
[----:B------:R-:W-:-:S07]  /*0220*/  FSETP.GT.AND P1, PT, R15, R10, PT ;  /* 0x0000000a0f00720b */ /* 0x000fce0003f24000 */
[----:B------:R-:W-:-:S05]  /*0230*/  @!P0 FSEL R15, R15, R10, P1 ;  /* 0x0000000a0f0f8208 */ /* 0x000fca0000800000 */
[----:B------:R-:W-:-:S05]  /*0240*/  FMUL R15, R15, 0.0078740157186985015869 ;  /* 0x3c0102040f0f7820 */ /* 0x000fca0000400000 */
[C---:B------:R-:W-:Y:S02]  /*0250*/  FSETP.GT.AND P0, PT, R15.reuse, 9.9999997473787516356e-06, PT ;  /* 0x3727c5ac0f00780b */ /* 0x040fe40003f04000 */
[----:B------:R-:W-:Y:S02]  /*0260*/  FSETP.NAN.AND P1, PT, R15, R15, PT ;  /* 0x0000000f0f00720b */ /* 0x000fe40003f28000 */
[----:B----4-:R-:W-:Y:S02]  /*0270*/  I2FP.F32.S32 R16, R7 ;  /* 0x0000000700107245 */ /* 0x010fe40000201400 */
[----:B-----5:R-:W-:Y:S02]  /*0280*/  PRMT R7, R8, 0x7632, R7 ;  /* 0x0000763208077816 */ /* 0x020fe40000000007 */
[----:B------:R-:W-:-:S05]  /*0290*/  PRMT R9, R12, 0x7632, R9 ;  /* 0x000076320c097816 */ /* 0x000fca0000000009 */
[----:B------:R-:W-:Y:S02]  /*02a0*/  @!P0 FSEL R15, R15, 9.9999997473787516356e-06, P1 ;  /* 0x3727c5ac0f0f8808 */ /* 0x000fe40000800000 */
[----:B------:R-:W-:Y:S01]  /*02b0*/  I2FP.F32.S32 R10, R6 ;  /* 0x00000006000a7245 */ /* 0x000fe20000201400 */
[----:B------:R-:W-:Y:S01]  /*02c0*/  IMAD.U32 R6, R9, 0x10000, RZ ;  /* 0x0001000009067824 */ /* 0x000fe200078e00ff */
[----:B------:R-:W-:Y:S01]  /*02d0*/  SHF.L.U32 R7, R7, 0x10, RZ ;  /* 0x0000001007077819 */ /* 0x000fe200000006ff */
[C---:B------:R-:W-:Y:S01]  /*02e0*/  FMUL R16, R15.reuse, R16 ;  /* 0x000000100f107220 */ /* 0x040fe20000400000 */
[----:B------:R-:W-:Y:S01]  /*02f0*/  SHF.L.U32 R8, R8, 0x10, RZ ;  /* 0x0000001008087819 */ /* 0x000fe200000006ff */
[----:B------:R-:W-:Y:S01]  /*0300*/  IMAD.U32 R9, R12, 0x10000, RZ ;  /* 0x000100000c097824 */ /* 0x000fe200078e00ff */
[----:B------:R-:W-:Y:S01]  /*0310*/  FMUL R10, R15, R10 ;  /* 0x0000000a0f0a7220 */ /* 0x000fe20000400000 */
[----:B------:R-:W-:-:S03]  /*0320*/  FFMA R7, R7, R16, R6 ;  /* 0x0000001007077223 */ /* 0x000fc60000000006 */
[----:B------:R-:W-:Y:S01]  /*0330*/  FFMA R8, R8, R10, R9 ;  /* 0x0000000a08087223 */ /* 0x000fe20000000009 */
[----:B------:R-:W-:-:S04]  /*0340*/  FMUL R9, R7, R7 ;  /* 0x0000000707097220 */ /* 0x000fc80000400000 */
[----:B------:R-:W-:-:S05]  /*0350*/  FFMA R9, R8, R8, R9 ;  /* 0x0000000808097223 */ /* 0x000fca0000000009 */
[----:B------:R-:W0:Y:S02]  /*0360*/  SHFL.BFLY PT, R6, R9, 0x10, 0x1f ;  /* 0x0e001f0009067f89 */ /* 0x000e2400000e0000 */
[----:B0-----:R-:W-:-:S05]  /*0370*/  FADD R6, R9, R6 ;  /* 0x0000000609067221 */ /* 0x001fca0000000000 */
[----:B------:R-:W0:Y:S02]  /*0380*/  SHFL.BFLY PT, R11, R6, 0x8, 0x1f ;  /* 0x0d001f00060b7f89 */ /* 0x000e2400000e0000 */
[----:B0-----:R-:W-:-:S05]  /*0390*/  FADD R11, R6, R11 ;  /* 0x0000000b060b7221 */ /* 0x001fca0000000000 */
[----:B------:R-:W0:Y:S02]  /*03a0*/  SHFL.BFLY PT, R10, R11, 0x4, 0x1f ;  /* 0x0c801f000b0a7f89 */ /* 0x000e2400000e0000 */
[----:B0-----:R-:W-:-:S05]  /*03b0*/  FADD R10, R11, R10 ;  /* 0x0000000a0b0a7221 */ /* 0x001fca0000000000 */
[----:B------:R-:W0:Y:S01]  /*03c0*/  SHFL.BFLY PT, R13, R10, 0x2, 0x1f ;  /* 0x0c401f000a0d7f89 */ /* 0x000e2200000e0000 */
[----:B------:R-:W-:Y:S01]  /*03d0*/  LOP3.LUT P0, RZ, R4, 0x1f, RZ, 0xc0, !PT ;  /* 0x0000001f04ff7812 */ /* 0x000fe2000780c0ff */
[----:B0-----:R-:W-:-:S05]  /*03e0*/  FADD R13, R10, R13 ;  /* 0x0000000d0a0d7221 */ /* 0x001fca0000000000 */
[----:B------:R-:W0:Y:S01]  /*03f0*/  SHFL.BFLY PT, R12, R13, 0x1, 0x1f ;  /* 0x0c201f000d0c7f89 */ /* 0x000e2200000e0000 */
[----:B------:R-:W-:-:S04]  /*0400*/  SHF.R.U32.HI R9, RZ, 0x3, R4 ;  /* 0x00000003ff097819 */ /* 0x000fc80000011604 */
[----:B------:R-:W-:Y:S02]  /*0410*/  LOP3.LUT R9, R9, 0x4, RZ, 0xc0, !PT ;  /* 0x0000000409097812 */ /* 0x000fe400078ec0ff */
[----:B------:R-:W-:Y:S01]  /*0420*/  ISETP.GE.AND P1, PT, R4, 0x2, PT ;  /* 0x000000020400780c */ /* 0x000fe20003f26270 */
[----:B0-----:R-:W-:-:S05]  /*0430*/  FADD R12, R13, R12 ;  /* 0x0000000c0d0c7221 */ /* 0x001fca0000000000 */
[----:B------:R-:W-:Y:S04]  /*0440*/  @!P0 STS [R9], R12 ;  /* 0x0000000c09008388 */ /* 0x000fe80000000800 */
[----:B------:R-:W-:Y:S06]  /*0450*/  BAR.SYNC.DEFER_BLOCKING 0x0 ;  /* 0x0000000000007b1d */ /* 0x000fec0000010000 */
[----:B------:R-:W0:Y:S01]  /*0460*/  @!P1 LDS R3, [R4.X4] ;  /* 0x0000000004039984 */ /* 0x000e220000004800 */
[----:B------:R-:W-:-:S04]  /*0470*/  LOP3.LUT R10, R4, 0x1, RZ, 0xc0, !PT ;  /* 0x00000001040a7812 */ /* 0x000fc800078ec0ff */
[----:B------:R-:W-:-:S04]  /*0480*/  ISETP.NE.U32.AND P0, PT, R10, 0x1, PT ;  /* 0x000000010a00780c */ /* 0x000fc80003f05070 */
[C---:B------:R-:W-:Y:S01]  /*0490*/  ISETP.LT.AND P0, PT, R4.reuse, 0x2, P0 ;  /* 0x000000020400780c */ /* 0x040fe20000701270 */
[----:B0-----:R-:W0:Y:S01]  /*04a0*/  SHFL.BFLY PT, R6, R3, 0x1, 0x1f ;  /* 0x0c201f0003067f89 */ /* 0x001e2200000e0000 */
[----:B------:R-:W-:Y:S01]  /*04b0*/  LOP3.LUT P1, RZ, R4, 0x3f, RZ, 0xc0, !PT ;  /* 0x0000003f04ff7812 */ /* 0x000fe2000782c0ff */
[----:B0-----:R-:W-:-:S10]  /*04c0*/  FADD R11, R3, R6 ;  /* 0x00000006030b7221 */ /* 0x001fd40000000000 */
[----:B------:R0:W-:Y:S01]  /*04d0*/  @P0 STS [R4.X4], R11 ;  /* 0x0000000b04000388 */ /* 0x0001e20000004800 */
[----:B------:R-:W-:Y:S01]  /*04e0*/  F2FP.BF16.PACK_AB R13, R7, R8 ;  /* 0x00000008070d723e */ /* 0x000fe200000010ff */
[----:B------:R-:W-:Y:S02]  /*04f0*/  IMAD.WIDE R6, R14, R2, c[0x0][0x188] ;  /* 0x000062000e067625 */ /* 0x000fe400078e0202 */
[----:B------:R-:W-:Y:S06]  /*0500*/  BAR.SYNC.DEFER_BLOCKING 0x0 ;  /* 0x0000000000007b1d */ /* 0x000fec0000010000 */
[----:B------:R0:W-:Y:S01]  /*0510*/  STG.E [R6.64], R13 ;  /* 0x0000000d06007986 */ /* 0x0001e2000c101904 */
[----:B------:R-:W-:Y:S05]  /*0520*/  @P1 EXIT ;  /* 0x000000000000194d */ /* 0x000fea0003800000 */
[----:B0-----:R-:W0:Y:S01]  /*0530*/  LDS R7, [RZ] ;  /* 0x00000000ff077984 */ /* 0x001e220000000800 */
[----:B------:R-:W-:-:S05]  /*0540*/  IMAD.WIDE R2, R0, R5, c[0x0][0x190] ;  /* 0x0000640000027625 */ /* 0x000fca00078e0205 */
[----:B0-----:R-:W-:Y:S01]  /*0550*/  STG.E [R2.64], R7 ;  /* 0x0000000702007986 */ /* 0x001fe2000c101904 */
[----:B------:R-:W-:Y:S05]  /*0560*/  EXIT ;  /* 0x000000000000794d */ /* 0x000fea0003800000 */
.L_x_0:
[----:B------:R-:W-:-:S00]  /*0570*/  BRA `(.L_x_0) ;  /* 0xfffffff000007947 */ /* 0x000fc0000383ffff */
[----:B------:R-:W-:-:S00]  /*0580*/  NOP ;  /* 0x0000000000007918 */ /* 0x000fc00000000000 */
[----:B------:R-:W-:-:S00]  /*0590*/  NOP ;  /* 0x0000000000007918 */ /* 0x000fc00000000000 */
[----:B------:R-:W-:-:S00]  /*05a0*/  NOP ;  /* 0x0000000000007918 */ /* 0x000fc00000000000 */
[----:B------:R-:W-:-:S00]  /*05b0*/  NOP ;  /* 0x0000000000007918 */ /* 0x000fc00000000000 */
[----:B------:R-:W-:-:S00]  /*05c0*/  NOP ;  /* 0x0000000000007918 */ /* 0x000fc00000000000 */
[----:B------:R-:W-:-:S00]  /*05d0*/  NOP ;  /* 0x0000000000007918 */ /* 0x000fc00000000000 */
[----:B------:R-:W-:-:S00]  /*05e0*/  NOP ;  /* 0x0000000000007918 */ /* 0x000fc00000000000 */
[----:B------:R-:W-:-:S00]  /*05f0*/  NOP ;  /* 0x0000000000007918 */ /* 0x000fc00000000000 */
.L_x_1:


//--------------------- .nv.shared.triton_per_fused__to_copy_add_mean_pow_3 --------------------------
	.section	.nv.shared.triton_per_fused__to_copy_add_mean_pow_3,"aw",@nobits
	.sectionflags	@""
	.align	16
